//
// Generated by NVIDIA NVVM Compiler
//
// Compiler Build ID: CL-36424714
// Cuda compilation tools, release 13.0, V13.0.88
// Based on NVVM 20.0.0
//

.version 9.0
.target sm_100
.address_size 64

	// .globl	_Z17mirror_boundariesPdii

.visible .entry _Z17mirror_boundariesPdii(
	.param .u64 .ptr .align 1 _Z17mirror_boundariesPdii_param_0,
	.param .u32 _Z17mirror_boundariesPdii_param_1,
	.param .u32 _Z17mirror_boundariesPdii_param_2
)
{
	.reg .pred 	%p<3>;
	.reg .b32 	%r<20>;
	.reg .b64 	%rd<15>;
	.reg .b64 	%fd<5>;

	ld.param.u64 	%rd2, [_Z17mirror_boundariesPdii_param_0];
	ld.param.u32 	%r3, [_Z17mirror_boundariesPdii_param_1];
	ld.param.u32 	%r4, [_Z17mirror_boundariesPdii_param_2];
	cvta.to.global.u64 	%rd1, %rd2;
	mov.u32 	%r5, %ctaid.y;
	mov.u32 	%r6, %ntid.y;
	mov.u32 	%r7, %tid.y;
	mad.lo.s32 	%r1, %r5, %r6, %r7;
	mov.u32 	%r8, %ctaid.x;
	mov.u32 	%r9, %ntid.x;
	mov.u32 	%r10, %tid.x;
	mad.lo.s32 	%r2, %r8, %r9, %r10;
	setp.ne.s32 	%p1, %r2, 0;
	@%p1 bra 	$L__BB0_2;
	add.s32 	%r11, %r3, 2;
	mad.lo.s32 	%r12, %r11, %r1, %r11;
	mul.wide.s32 	%rd3, %r12, 8;
	add.s64 	%rd4, %rd1, %rd3;
	ld.global.f64 	%fd1, [%rd4+16];
	st.global.f64 	[%rd4], %fd1;
	mul.wide.s32 	%rd5, %r3, 8;
	add.s64 	%rd6, %rd4, %rd5;
	ld.global.f64 	%fd2, [%rd6+-8];
	st.global.f64 	[%rd6+8], %fd2;
$L__BB0_2:
	setp.ne.s32 	%p2, %r1, 0;
	@%p2 bra 	$L__BB0_4;
	add.s32 	%r13, %r2, 1;
	add.s32 	%r14, %r3, 2;
	shl.b32 	%r15, %r14, 1;
	add.s32 	%r16, %r15, %r13;
	mul.wide.s32 	%rd7, %r16, 8;
	add.s64 	%rd8, %rd1, %rd7;
	ld.global.f64 	%fd3, [%rd8];
	mul.wide.s32 	%rd9, %r2, 8;
	add.s64 	%rd10, %rd1, %rd9;
	st.global.f64 	[%rd10+8], %fd3;
	add.s32 	%r17, %r4, -1;
	mad.lo.s32 	%r18, %r17, %r14, %r13;
	mul.wide.s32 	%rd11, %r18, 8;
	add.s64 	%rd12, %rd1, %rd11;
	ld.global.f64 	%fd4, [%rd12];
	add.s32 	%r19, %r18, %r15;
	mul.wide.s32 	%rd13, %r19, 8;
	add.s64 	%rd14, %rd1, %rd13;
	st.global.f64 	[%rd14], %fd4;
$L__BB0_4:
	ret;

}
	// .globl	_Z8simulatePdS_S_diiddddddd
.visible .entry _Z8simulatePdS_S_diiddddddd(
	.param .u64 .ptr .align 1 _Z8simulatePdS_S_diiddddddd_param_0,
	.param .u64 .ptr .align 1 _Z8simulatePdS_S_diiddddddd_param_1,
	.param .u64 .ptr .align 1 _Z8simulatePdS_S_diiddddddd_param_2,
	.param .f64 _Z8simulatePdS_S_diiddddddd_param_3,
	.param .u32 _Z8simulatePdS_S_diiddddddd_param_4,
	.param .u32 _Z8simulatePdS_S_diiddddddd_param_5,
	.param .f64 _Z8simulatePdS_S_diiddddddd_param_6,
	.param .f64 _Z8simulatePdS_S_diiddddddd_param_7,
	.param .f64 _Z8simulatePdS_S_diiddddddd_param_8,
	.param .f64 _Z8simulatePdS_S_diiddddddd_param_9,
	.param .f64 _Z8simulatePdS_S_diiddddddd_param_10,
	.param .f64 _Z8simulatePdS_S_diiddddddd_param_11,
	.param .f64 _Z8simulatePdS_S_diiddddddd_param_12
)
{
	.reg .pred 	%p<4>;
	.reg .b32 	%r<17>;
	.reg .b64 	%rd<26>;
	.reg .b64 	%fd<40>;

	ld.param.u64 	%rd2, [_Z8simulatePdS_S_diiddddddd_param_1];
	ld.param.f64 	%fd1, [_Z8simulatePdS_S_diiddddddd_param_3];
	ld.param.u32 	%r3, [_Z8simulatePdS_S_diiddddddd_param_4];
	ld.param.u32 	%r4, [_Z8simulatePdS_S_diiddddddd_param_5];
	ld.param.f64 	%fd2, [_Z8simulatePdS_S_diiddddddd_param_6];
	ld.param.f64 	%fd3, [_Z8simulatePdS_S_diiddddddd_param_7];
	ld.param.f64 	%fd4, [_Z8simulatePdS_S_diiddddddd_param_8];
	ld.param.f64 	%fd5, [_Z8simulatePdS_S_diiddddddd_param_9];
	ld.param.f64 	%fd6, [_Z8simulatePdS_S_diiddddddd_param_10];
	ld.param.f64 	%fd7, [_Z8simulatePdS_S_diiddddddd_param_11];
	ld.param.f64 	%fd8, [_Z8simulatePdS_S_diiddddddd_param_12];
	mov.u32 	%r5, %ctaid.y;
	mov.u32 	%r6, %ntid.y;
	mov.u32 	%r7, %tid.y;
	mad.lo.s32 	%r1, %r5, %r6, %r7;
	mov.u32 	%r8, %ctaid.x;
	mov.u32 	%r9, %ntid.x;
	mov.u32 	%r10, %tid.x;
	mad.lo.s32 	%r2, %r8, %r9, %r10;
	setp.ge.s32 	%p1, %r1, %r4;
	setp.ge.s32 	%p2, %r2, %r3;
	or.pred  	%p3, %p2, %p1;
	@%p3 bra 	$L__BB1_2;
	ld.param.u64 	%rd25, [_Z8simulatePdS_S_diiddddddd_param_2];
	ld.param.u64 	%rd24, [_Z8simulatePdS_S_diiddddddd_param_0];
	cvta.to.global.u64 	%rd4, %rd2;
	cvta.to.global.u64 	%rd5, %rd24;
	cvta.to.global.u64 	%rd6, %rd25;
	add.s32 	%r11, %r3, 2;
	mad.lo.s32 	%r12, %r11, %r1, %r11;
	cvt.s64.s32 	%rd7, %r12;
	cvt.s64.s32 	%rd8, %r2;
	add.s64 	%rd9, %rd7, %rd8;
	shl.b64 	%rd10, %rd9, 3;
	add.s64 	%rd11, %rd4, %rd10;
	ld.global.f64 	%fd9, [%rd11+8];
	ld.global.f64 	%fd10, [%rd11+16];
	add.s32 	%r13, %r12, %r2;
	mul.wide.s32 	%rd12, %r13, 8;
	add.s64 	%rd13, %rd4, %rd12;
	ld.global.f64 	%fd11, [%rd13];
	add.f64 	%fd12, %fd10, %fd11;
	fma.rn.f64 	%fd13, %fd9, 0dC010000000000000, %fd12;
	add.s32 	%r14, %r12, %r11;
	cvt.s64.s32 	%rd14, %r14;
	add.s64 	%rd15, %rd14, %rd8;
	shl.b64 	%rd16, %rd15, 3;
	add.s64 	%rd17, %rd4, %rd16;
	ld.global.f64 	%fd14, [%rd17+8];
	add.f64 	%fd15, %fd14, %fd13;
	shl.b32 	%r15, %r11, 1;
	sub.s32 	%r16, %r14, %r15;
	cvt.s64.s32 	%rd18, %r16;
	add.s64 	%rd19, %rd18, %rd8;
	shl.b64 	%rd20, %rd19, 3;
	add.s64 	%rd21, %rd4, %rd20;
	ld.global.f64 	%fd16, [%rd21+8];
	add.f64 	%fd17, %fd16, %fd15;
	fma.rn.f64 	%fd18, %fd1, %fd17, %fd9;
	add.s64 	%rd22, %rd5, %rd10;
	st.global.f64 	[%rd22+8], %fd18;
	add.s64 	%rd23, %rd6, %rd10;
	ld.global.f64 	%fd19, [%rd23+8];
	mul.f64 	%fd20, %fd2, %fd18;
	sub.f64 	%fd21, %fd18, %fd4;
	mul.f64 	%fd22, %fd20, %fd21;
	add.f64 	%fd23, %fd18, 0dBFF0000000000000;
	mul.f64 	%fd24, %fd23, %fd22;
	fma.rn.f64 	%fd25, %fd19, %fd18, %fd24;
	mul.f64 	%fd26, %fd3, %fd25;
	sub.f64 	%fd27, %fd18, %fd26;
	st.global.f64 	[%rd22+8], %fd27;
	mul.f64 	%fd28, %fd6, %fd19;
	add.f64 	%fd29, %fd7, %fd27;
	div.rn.f64 	%fd30, %fd28, %fd29;
	add.f64 	%fd31, %fd5, %fd30;
	mul.f64 	%fd32, %fd3, %fd31;
	neg.f64 	%fd33, %fd19;
	mul.f64 	%fd34, %fd2, %fd27;
	sub.f64 	%fd35, %fd27, %fd8;
	add.f64 	%fd36, %fd35, 0dBFF0000000000000;
	mul.f64 	%fd37, %fd34, %fd36;
	sub.f64 	%fd38, %fd33, %fd37;
	fma.rn.f64 	%fd39, %fd32, %fd38, %fd19;
	st.global.f64 	[%rd23+8], %fd39;
$L__BB1_2:
	ret;

}


// ===== COMPILED SASS (sm_100) =====

	.target	sm_100

	.elftype	@"ET_EXEC"


//--------------------- .note.nv.tkinfo           --------------------------
	.section	.note.nv.tkinfo,"",@"SHT_NOTE"
	.sectionflags	@"SHF_NOTE_NV_TKINFO"
	.tkinfo
        /*0018*/ 	.word	0x00000002
        /*0030*/ 	.string	""
        /*0030*/ 	.string	"ptxas"
        /*0030*/ 	.string	"Cuda compilation tools, release 13.0, V13.0.88"
        /*0030*/ 	.string	"Build cuda_13.0.r13.0/compiler.36424714_0"
        /*0030*/ 	.string	"-arch sm_100 -m 64 "



//--------------------- .note.nv.cuinfo           --------------------------
	.section	.note.nv.cuinfo,"",@"SHT_NOTE"
	.sectionflags	@"SHF_NOTE_NV_CUINFO"
        /*0018*/ 	.short	0x0002
        /*001a*/ 	.short	0x0064
        /*001c*/ 	.short	0x0082
	.zero		2


//--------------------- .nv.info                  --------------------------
	.section	.nv.info,"",@"SHT_CUDA_INFO"
	.align	4


	//----- nvinfo : EIATTR_REGCOUNT
	.align		4
        /*0000*/ 	.byte	0x04, 0x2f
        /*0002*/ 	.short	(.L_1 - .L_0)
	.align		4
.L_0:
        /*0004*/ 	.word	index@(_Z17mirror_boundariesPdii)
        /*0008*/ 	.word	0x00000010


	//----- nvinfo : EIATTR_FRAME_SIZE
	.align		4
.L_1:
        /*000c*/ 	.byte	0x04, 0x11
        /*000e*/ 	.short	(.L_3 - .L_2)
	.align		4
.L_2:
        /*0010*/ 	.word	index@(_Z17mirror_boundariesPdii)
        /*0014*/ 	.word	0x00000000


	//----- nvinfo : EIATTR_REGCOUNT
	.align		4
.L_3:
        /*0018*/ 	.byte	0x04, 0x2f
        /*001a*/ 	.short	(.L_5 - .L_4)
	.align		4
.L_4:
        /*001c*/ 	.word	index@(_Z8simulatePdS_S_diiddddddd)
        /*0020*/ 	.word	0x0000001d


	//----- nvinfo : EIATTR_FRAME_SIZE
	.align		4
.L_5:
        /*0024*/ 	.byte	0x04, 0x11
        /*0026*/ 	.short	(.L_7 - .L_6)
	.align		4
.L_6:
        /*0028*/ 	.word	index@($__internal_0_$__cuda_sm20_div_rn_f64_full)
        /*002c*/ 	.word	0x00000000


	//----- nvinfo : EIATTR_FRAME_SIZE
	.align		4
.L_7:
        /*0030*/ 	.byte	0x04, 0x11
        /*0032*/ 	.short	(.L_9 - .L_8)
	.align		4
.L_8:
        /*0034*/ 	.word	index@(_Z8simulatePdS_S_diiddddddd)
        /*0038*/ 	.word	0x00000000


	//----- nvinfo : EIATTR_MIN_STACK_SIZE
	.align		4
.L_9:
        /*003c*/ 	.byte	0x04, 0x12
        /*003e*/ 	.short	(.L_11 - .L_10)
	.align		4
.L_10:
        /*0040*/ 	.word	index@(_Z8simulatePdS_S_diiddddddd)
        /*0044*/ 	.word	0x00000000


	//----- nvinfo : EIATTR_MIN_STACK_SIZE
	.align		4
.L_11:
        /*0048*/ 	.byte	0x04, 0x12
        /*004a*/ 	.short	(.L_13 - .L_12)
	.align		4
.L_12:
        /*004c*/ 	.word	index@(_Z17mirror_boundariesPdii)
        /*0050*/ 	.word	0x00000000
.L_13:


//--------------------- .nv.compat                --------------------------
	.section	.nv.compat,"",@"SHT_CUDA_COMPAT_INFO"
	.align	4
        /*0000*/ 	.byte	0x02, 0x09, 0x00, 0x00, 0x02, 0x02, 0x01, 0x00, 0x02, 0x05, 0x05, 0x00, 0x03, 0x07, 0x01, 0x01
        /*0010*/ 	.byte	0x02, 0x03, 0x00, 0x00, 0x02, 0x06, 0x01, 0x00, 0x04, 0x0b, 0x08, 0x00, 0x01, 0x00, 0x00, 0x00
        /*0020*/ 	.byte	0x00, 0x00, 0x00, 0x00


//--------------------- .nv.info._Z8simulatePdS_S_diiddddddd --------------------------
	.section	.nv.info._Z8simulatePdS_S_diiddddddd,"",@"SHT_CUDA_INFO"
	.sectionflags	@""
	.align	4


	//----- nvinfo : EIATTR_CUDA_API_VERSION
	.align		4
        /*0000*/ 	.byte	0x04, 0x37
        /*0002*/ 	.short	(.L_15 - .L_14)
.L_14:
        /*0004*/ 	.word	0x00000082


	//----- nvinfo : EIATTR_KPARAM_INFO
	.align		4
.L_15:
        /*0008*/ 	.byte	0x04, 0x17
        /*000a*/ 	.short	(.L_17 - .L_16)
.L_16:
        /*000c*/ 	.word	0x00000000
        /*0010*/ 	.short	0x000c
        /*0012*/ 	.short	0x0058
        /*0014*/ 	.byte	0x00, 0xf0, 0x21, 0x00


	//----- nvinfo : EIATTR_KPARAM_INFO
	.align		4
.L_17:
        /*0018*/ 	.byte	0x04, 0x17
        /*001a*/ 	.short	(.L_19 - .L_18)
.L_18:
        /*001c*/ 	.word	0x00000000
        /*0020*/ 	.short	0x000b
        /*0022*/ 	.short	0x0050
        /*0024*/ 	.byte	0x00, 0xf0, 0x21, 0x00


	//----- nvinfo : EIATTR_KPARAM_INFO
	.align		4
.L_19:
        /*0028*/ 	.byte	0x04, 0x17
        /*002a*/ 	.short	(.L_21 - .L_20)
.L_20:
        /*002c*/ 	.word	0x00000000
        /*0030*/ 	.short	0x000a
        /*0032*/ 	.short	0x0048
        /*0034*/ 	.byte	0x00, 0xf0, 0x21, 0x00


	//----- nvinfo : EIATTR_KPARAM_INFO
	.align		4
.L_21:
        /*0038*/ 	.byte	0x04, 0x17
        /*003a*/ 	.short	(.L_23 - .L_22)
.L_22:
        /*003c*/ 	.word	0x00000000
        /*0040*/ 	.short	0x0009
        /*0042*/ 	.short	0x0040
        /*0044*/ 	.byte	0x00, 0xf0, 0x21, 0x00


	//----- nvinfo : EIATTR_KPARAM_INFO
	.align		4
.L_23:
        /*0048*/ 	.byte	0x04, 0x17
        /*004a*/ 	.short	(.L_25 - .L_24)
.L_24:
        /*004c*/ 	.word	0x00000000
        /*0050*/ 	.short	0x0008
        /*0052*/ 	.short	0x0038
        /*0054*/ 	.byte	0x00, 0xf0, 0x21, 0x00


	//----- nvinfo : EIATTR_KPARAM_INFO
	.align		4
.L_25:
        /*0058*/ 	.byte	0x04, 0x17
        /*005a*/ 	.short	(.L_27 - .L_26)
.L_26:
        /*005c*/ 	.word	0x00000000
        /*0060*/ 	.short	0x0007
        /*0062*/ 	.short	0x0030
        /*0064*/ 	.byte	0x00, 0xf0, 0x21, 0x00


	//----- nvinfo : EIATTR_KPARAM_INFO
	.align		4
.L_27:
        /*0068*/ 	.byte	0x04, 0x17
        /*006a*/ 	.short	(.L_29 - .L_28)
.L_28:
        /*006c*/ 	.word	0x00000000
        /*0070*/ 	.short	0x0006
        /*0072*/ 	.short	0x0028
        /*0074*/ 	.byte	0x00, 0xf0, 0x21, 0x00


	//----- nvinfo : EIATTR_KPARAM_INFO
	.align		4
.L_29:
        /*0078*/ 	.byte	0x04, 0x17
        /*007a*/ 	.short	(.L_31 - .L_30)
.L_30:
        /*007c*/ 	.word	0x00000000
        /*0080*/ 	.short	0x0005
        /*0082*/ 	.short	0x0024
        /*0084*/ 	.byte	0x00, 0xf0, 0x11, 0x00


	//----- nvinfo : EIATTR_KPARAM_INFO
	.align		4
.L_31:
        /*0088*/ 	.byte	0x04, 0x17
        /*008a*/ 	.short	(.L_33 - .L_32)
.L_32:
        /*008c*/ 	.word	0x00000000
        /*0090*/ 	.short	0x0004
        /*0092*/ 	.short	0x0020
        /*0094*/ 	.byte	0x00, 0xf0, 0x11, 0x00


	//----- nvinfo : EIATTR_KPARAM_INFO
	.align		4
.L_33:
        /*0098*/ 	.byte	0x04, 0x17
        /*009a*/ 	.short	(.L_35 - .L_34)
.L_34:
        /*009c*/ 	.word	0x00000000
        /*00a0*/ 	.short	0x0003
        /*00a2*/ 	.short	0x0018
        /*00a4*/ 	.byte	0x00, 0xf0, 0x21, 0x00


	//----- nvinfo : EIATTR_KPARAM_INFO
	.align		4
.L_35:
        /*00a8*/ 	.byte	0x04, 0x17
        /*00aa*/ 	.short	(.L_37 - .L_36)
.L_36:
        /*00ac*/ 	.word	0x00000000
        /*00b0*/ 	.short	0x0002
        /*00b2*/ 	.short	0x0010
        /*00b4*/ 	.byte	0x00, 0xf5, 0x21, 0x00


	//----- nvinfo : EIATTR_KPARAM_INFO
	.align		4
.L_37:
        /*00b8*/ 	.byte	0x04, 0x17
        /*00ba*/ 	.short	(.L_39 - .L_38)
.L_38:
        /*00bc*/ 	.word	0x00000000
        /*00c0*/ 	.short	0x0001
        /*00c2*/ 	.short	0x0008
        /*00c4*/ 	.byte	0x00, 0xf5, 0x21, 0x00


	//----- nvinfo : EIATTR_KPARAM_INFO
	.align		4
.L_39:
        /*00c8*/ 	.byte	0x04, 0x17
        /*00ca*/ 	.short	(.L_41 - .L_40)
.L_40:
        /*00cc*/ 	.word	0x00000000
        /*00d0*/ 	.short	0x0000
        /*00d2*/ 	.short	0x0000
        /*00d4*/ 	.byte	0x00, 0xf5, 0x21, 0x00


	//----- nvinfo : EIATTR_SPARSE_MMA_MASK
	.align		4
.L_41:
        /*00d8*/ 	.byte	0x03, 0x50
        /*00da*/ 	.short	0x0000


	//----- nvinfo : EIATTR_MAXREG_COUNT
	.align		4
        /*00dc*/ 	.byte	0x03, 0x1b
        /*00de*/ 	.short	0x00ff


	//----- nvinfo : EIATTR_MERCURY_ISA_VERSION
	.align		4
        /*00e0*/ 	.byte	0x03, 0x5f
        /*00e2*/ 	.short	0x0101


	//----- nvinfo : EIATTR_VRC_CTA_INIT_COUNT
	.align		4
        /*00e4*/ 	.byte	0x02, 0x4a
	.zero		1
	.zero		1


	//----- nvinfo : EIATTR_EXIT_INSTR_OFFSETS
	.align		4
        /*00e8*/ 	.byte	0x04, 0x1c
        /*00ea*/ 	.short	(.L_43 - .L_42)


	//   ....[0]....
.L_42:
        /*00ec*/ 	.word	0x000000c0


	//   ....[1]....
        /*00f0*/ 	.word	0x00000650


	//----- nvinfo : EIATTR_CRS_STACK_SIZE
	.align		4
.L_43:
        /*00f4*/ 	.byte	0x04, 0x1e
        /*00f6*/ 	.short	(.L_45 - .L_44)
.L_44:
        /*00f8*/ 	.word	0x00000000


	//----- nvinfo : EIATTR_CBANK_PARAM_SIZE
	.align		4
.L_45:
        /*00fc*/ 	.byte	0x03, 0x19
        /*00fe*/ 	.short	0x0060


	//----- nvinfo : EIATTR_PARAM_CBANK
	.align		4
        /*0100*/ 	.byte	0x04, 0x0a
        /*0102*/ 	.short	(.L_47 - .L_46)
	.align		4
.L_46:
        /*0104*/ 	.word	index@(.nv.constant0._Z8simulatePdS_S_diiddddddd)
        /*0108*/ 	.short	0x0380
        /*010a*/ 	.short	0x0060


	//----- nvinfo : EIATTR_SW_WAR
	.align		4
.L_47:
        /*010c*/ 	.byte	0x04, 0x36
        /*010e*/ 	.short	(.L_49 - .L_48)
.L_48:
        /*0110*/ 	.word	0x00000008
.L_49:


//--------------------- .nv.info._Z17mirror_boundariesPdii --------------------------
	.section	.nv.info._Z17mirror_boundariesPdii,"",@"SHT_CUDA_INFO"
	.sectionflags	@""
	.align	4


	//----- nvinfo : EIATTR_CUDA_API_VERSION
	.align		4
        /*0000*/ 	.byte	0x04, 0x37
        /*0002*/ 	.short	(.L_51 - .L_50)
.L_50:
        /*0004*/ 	.word	0x00000082


	//----- nvinfo : EIATTR_KPARAM_INFO
	.align		4
.L_51:
        /*0008*/ 	.byte	0x04, 0x17
        /*000a*/ 	.short	(.L_53 - .L_52)
.L_52:
        /*000c*/ 	.word	0x00000000
        /*0010*/ 	.short	0x0002
        /*0012*/ 	.short	0x000c
        /*0014*/ 	.byte	0x00, 0xf0, 0x11, 0x00


	//----- nvinfo : EIATTR_KPARAM_INFO
	.align		4
.L_53:
        /*0018*/ 	.byte	0x04, 0x17
        /*001a*/ 	.short	(.L_55 - .L_54)
.L_54:
        /*001c*/ 	.word	0x00000000
        /*0020*/ 	.short	0x0001
        /*0022*/ 	.short	0x0008
        /*0024*/ 	.byte	0x00, 0xf0, 0x11, 0x00


	//----- nvinfo : EIATTR_KPARAM_INFO
	.align		4
.L_55:
        /*0028*/ 	.byte	0x04, 0x17
        /*002a*/ 	.short	(.L_57 - .L_56)
.L_56:
        /*002c*/ 	.word	0x00000000
        /*0030*/ 	.short	0x0000
        /*0032*/ 	.short	0x0000
        /*0034*/ 	.byte	0x00, 0xf5, 0x21, 0x00


	//----- nvinfo : EIATTR_SPARSE_MMA_MASK
	.align		4
.L_57:
        /*0038*/ 	.byte	0x03, 0x50
        /*003a*/ 	.short	0x0000


	//----- nvinfo : EIATTR_MAXREG_COUNT
	.align		4
        /*003c*/ 	.byte	0x03, 0x1b
        /*003e*/ 	.short	0x00ff


	//----- nvinfo : EIATTR_MERCURY_ISA_VERSION
	.align		4
        /*0040*/ 	.byte	0x03, 0x5f
        /*0042*/ 	.short	0x0101


	//----- nvinfo : EIATTR_VRC_CTA_INIT_COUNT
	.align		4
        /*0044*/ 	.byte	0x02, 0x4a
	.zero		1
	.zero		1


	//----- nvinfo : EIATTR_EXIT_INSTR_OFFSETS
	.align		4
        /*0048*/ 	.byte	0x04, 0x1c
        /*004a*/ 	.short	(.L_59 - .L_58)


	//   ....[0]....
.L_58:
        /*004c*/ 	.word	0x00000190


	//   ....[1]....
        /*0050*/ 	.word	0x00000290


	//----- nvinfo : EIATTR_CRS_STACK_SIZE
	.align		4
.L_59:
        /*0054*/ 	.byte	0x04, 0x1e
        /*0056*/ 	.short	(.L_61 - .L_60)
.L_60:
        /*0058*/ 	.word	0x00000000


	//----- nvinfo : EIATTR_CBANK_PARAM_SIZE
	.align		4
.L_61:
        /*005c*/ 	.byte	0x03, 0x19
        /*005e*/ 	.short	0x0010


	//----- nvinfo : EIATTR_PARAM_CBANK
	.align		4
        /*0060*/ 	.byte	0x04, 0x0a
        /*0062*/ 	.short	(.L_63 - .L_62)
	.align		4
.L_62:
        /*0064*/ 	.word	index@(.nv.constant0._Z17mirror_boundariesPdii)
        /*0068*/ 	.short	0x0380
        /*006a*/ 	.short	0x0010


	//----- nvinfo : EIATTR_SW_WAR
	.align		4
.L_63:
        /*006c*/ 	.byte	0x04, 0x36
        /*006e*/ 	.short	(.L_65 - .L_64)
.L_64:
        /*0070*/ 	.word	0x00000008
.L_65:


//--------------------- .nv.callgraph             --------------------------
	.section	.nv.callgraph,"",@"SHT_CUDA_CALLGRAPH"
	.align	4
	.sectionentsize	8
	.align		4
        /*0000*/ 	.word	0x00000000
	.align		4
        /*0004*/ 	.word	0xffffffff
	.align		4
        /*0008*/ 	.word	0x00000000
	.align		4
        /*000c*/ 	.word	0xfffffffe
	.align		4
        /*0010*/ 	.word	0x00000000
	.align		4
        /*0014*/ 	.word	0xfffffffd
	.align		4
        /*0018*/ 	.word	0x00000000
	.align		4
        /*001c*/ 	.word	0xfffffffc


//--------------------- .text._Z8simulatePdS_S_diiddddddd --------------------------
	.section	.text._Z8simulatePdS_S_diiddddddd,"ax",@progbits
	.align	128
        .global         _Z8simulatePdS_S_diiddddddd
        .type           _Z8simulatePdS_S_diiddddddd,@function
        .size           _Z8simulatePdS_S_diiddddddd,(.L_x_11 - _Z8simulatePdS_S_diiddddddd)
        .other          _Z8simulatePdS_S_diiddddddd,@"STO_CUDA_ENTRY STV_DEFAULT"
_Z8simulatePdS_S_diiddddddd:
.text._Z8simulatePdS_S_diiddddddd:
[----:B------:R-:W-:Y:S01]  /*0000*/  LDC R1, c[0x0][0x37c] ;  /* 0x0000df00ff017b82 */ /* 0x000fe20000000800 */
[----:B------:R-:W0:Y:S07]  /*0010*/  S2R R3, SR_TID.Y ;  /* 0x0000000000037919 */ /* 0x000e2e0000002200 */
[----:B------:R-:W0:Y:S01]  /*0020*/  S2UR UR4, SR_CTAID.Y ;  /* 0x00000000000479c3 */ /* 0x000e220000002600 */
[----:B------:R-:W1:Y:S07]  /*0030*/  S2R R2, SR_TID.X ;  /* 0x0000000000027919 */ /* 0x000e6e0000002100 */
[----:B------:R-:W0:Y:S08]  /*0040*/  LDC R0, c[0x0][0x364] ;  /* 0x0000d900ff007b82 */ /* 0x000e300000000800 */
[----:B------:R-:W1:Y:S08]  /*0050*/  S2UR UR5, SR_CTAID.X ;  /* 0x00000000000579c3 */ /* 0x000e700000002500 */
[----:B------:R-:W1:Y:S08]  /*0060*/  LDC R9, c[0x0][0x360] ;  /* 0x0000d800ff097b82 */ /* 0x000e700000000800 */
[----:B------:R-:W2:Y:S01]  /*0070*/  LDC.64 R4, c[0x0][0x3a0] ;  /* 0x0000e800ff047b82 */ /* 0x000ea20000000a00 */
[----:B0-----:R-:W-:-:S02]  /*0080*/  IMAD R0, R0, UR4, R3 ;  /* 0x0000000400007c24 */ /* 0x001fc4000f8e0203 */
[----:B-1----:R-:W-:-:S03]  /*0090*/  IMAD R9, R9, UR5, R2 ;  /* 0x0000000509097c24 */ /* 0x002fc6000f8e0202 */
[----:B--2---:R-:W-:-:S04]  /*00a0*/  ISETP.GE.AND P0, PT, R0, R5, PT ;  /* 0x000000050000720c */ /* 0x004fc80003f06270 */
[----:B------:R-:W-:-:S13]  /*00b0*/  ISETP.GE.OR P0, PT, R9, R4, P0 ;  /* 0x000000040900720c */ /* 0x000fda0000706670 */
[----:B------:R-:W-:Y:S05]  /*00c0*/  @P0 EXIT ;  /* 0x000000000000094d */ /* 0x000fea0003800000 */
[----:B------:R-:W0:Y:S01]  /*00d0*/  LDC.64 R6, c[0x0][0x388] ;  /* 0x0000e200ff067b82 */ /* 0x000e220000000a00 */
[----:B------:R-:W-:Y:S01]  /*00e0*/  VIADD R3, R4, 0x2 ;  /* 0x0000000204037836 */ /* 0x000fe20000000000 */
[----:B------:R-:W1:Y:S01]  /*00f0*/  LDCU.128 UR8, c[0x0][0x380] ;  /* 0x00007000ff0877ac */ /* 0x000e620008000c00 */
[----:B------:R-:W-:Y:S02]  /*0100*/  SHF.R.S32.HI R15, RZ, 0x1f, R9 ;  /* 0x0000001fff0f7819 */ /* 0x000fe40000011409 */
[----:B------:R-:W-:Y:S01]  /*0110*/  IMAD R2, R0, R3, R3 ;  /* 0x0000000300027224 */ /* 0x000fe200078e0203 */
[----:B------:R-:W2:Y:S03]  /*0120*/  LDCU.64 UR4, c[0x0][0x358] ;  /* 0x00006b00ff0477ac */ /* 0x000ea60008000a00 */
[C---:B------:R-:W-:Y:S01]  /*0130*/  IMAD.IADD R5, R9.reuse, 0x1, R2 ;  /* 0x0000000109057824 */ /* 0x040fe200078e0202 */
[----:B------:R-:W-:Y:S01]  /*0140*/  IADD3 R0, P0, PT, R9, R2, RZ ;  /* 0x0000000209007210 */ /* 0x000fe20007f1e0ff */
[----:B------:R-:W3:Y:S03]  /*0150*/  LDCU.64 UR6, c[0x0][0x398] ;  /* 0x00007300ff0677ac */ /* 0x000ee60008000a00 */
[----:B------:R-:W-:Y:S01]  /*0160*/  LEA.HI.X.SX32 R11, R2, R15, 0x1, P0 ;  /* 0x0000000f020b7211 */ /* 0x000fe200000f0eff */
[----:B------:R-:W-:-:S02]  /*0170*/  IMAD.SHL.U32 R8, R0, 0x8, RZ ;  /* 0x0000000800087824 */ /* 0x000fc400078e00ff */
[----:B------:R-:W-:Y:S01]  /*0180*/  IMAD.IADD R2, R3, 0x1, R2 ;  /* 0x0000000103027824 */ /* 0x000fe200078e0202 */
[----:B------:R-:W-:Y:S02]  /*0190*/  SHF.L.U64.HI R0, R0, 0x3, R11 ;  /* 0x0000000300007819 */ /* 0x000fe4000001020b */
[----:B-1----:R-:W-:Y:S01]  /*01a0*/  IADD3 R4, P0, PT, R8, UR10, RZ ;  /* 0x0000000a08047c10 */ /* 0x002fe2000ff1e0ff */
[----:B0-----:R-:W-:-:S03]  /*01b0*/  IMAD.WIDE R6, R5, 0x8, R6 ;  /* 0x0000000805067825 */ /* 0x001fc600078e0206 */
[----:B------:R-:W-:Y:S02]  /*01c0*/  IADD3.X R5, PT, PT, R0, UR11, RZ, P0, !PT ;  /* 0x0000000b00057c10 */ /* 0x000fe400087fe4ff */
[----:B------:R-:W-:Y:S01]  /*01d0*/  IADD3 R13, P0, PT, R9, R2, RZ ;  /* 0x00000002090d7210 */ /* 0x000fe20007f1e0ff */
[----:B--2---:R-:W2:Y:S04]  /*01e0*/  LDG.E.64 R6, desc[UR4][R6.64] ;  /* 0x0000000406067981 */ /* 0x004ea8000c1e1b00 */
[----:B------:R-:W2:Y:S01]  /*01f0*/  LDG.E.64 R10, desc[UR4][R4.64+0x10] ;  /* 0x00001004040a7981 */ /* 0x000ea2000c1e1b00 */
[----:B------:R-:W-:Y:S01]  /*0200*/  IMAD R14, R3, -0x2, R2 ;  /* 0xfffffffe030e7824 */ /* 0x000fe200078e0202 */
[----:B------:R-:W-:Y:S02]  /*0210*/  LEA.HI.X.SX32 R16, R2, R15, 0x1, P0 ;  /* 0x0000000f02107211 */ /* 0x000fe400000f0eff */
[----:B------:R-:W-:Y:S01]  /*0220*/  LEA R12, P0, R13, UR10, 0x3 ;  /* 0x0000000a0d0c7c11 */ /* 0x000fe2000f8018ff */
[----:B------:R-:W4:Y:S01]  /*0230*/  LDG.E.64 R2, desc[UR4][R4.64+0x8] ;  /* 0x0000080404027981 */ /* 0x000f22000c1e1b00 */
[----:B------:R-:W-:-:S02]  /*0240*/  IADD3 R9, P1, PT, R9, R14, RZ ;  /* 0x0000000e09097210 */ /* 0x000fc40007f3e0ff */
[----:B------:R-:W-:Y:S02]  /*0250*/  LEA.HI.X R13, R13, UR11, R16, 0x3, P0 ;  /* 0x0000000b0d0d7c11 */ /* 0x000fe400080f1c10 */
[----:B------:R-:W-:Y:S02]  /*0260*/  LEA.HI.X.SX32 R16, R14, R15, 0x1, P1 ;  /* 0x0000000f0e107211 */ /* 0x000fe400008f0eff */
[C---:B------:R-:W-:Y:S02]  /*0270*/  LEA R14, P0, R9.reuse, UR10, 0x3 ;  /* 0x0000000a090e7c11 */ /* 0x040fe4000f8018ff */
[----:B------:R-:W5:Y:S02]  /*0280*/  LDG.E.64 R12, desc[UR4][R12.64+0x8] ;  /* 0x000008040c0c7981 */ /* 0x000f64000c1e1b00 */
[----:B------:R-:W-:Y:S01]  /*0290*/  LEA.HI.X R15, R9, UR11, R16, 0x3, P0 ;  /* 0x0000000b090f7c11 */ /* 0x000fe200080f1c10 */
[----:B------:R-:W0:Y:S05]  /*02a0*/  LDCU.64 UR10, c[0x0][0x390] ;  /* 0x00007200ff0a77ac */ /* 0x000e2a0008000a00 */
[----:B------:R-:W3:Y:S01]  /*02b0*/  LDG.E.64 R14, desc[UR4][R14.64+0x8] ;  /* 0x000008040e0e7981 */ /* 0x000ee2000c1e1b00 */
[----:B--2---:R-:W-:Y:S01]  /*02c0*/  DADD R6, R10, R6 ;  /* 0x000000000a067229 */ /* 0x004fe20000000006 */
[----:B------:R-:W-:-:S02]  /*02d0*/  IADD3 R10, P0, PT, R8, UR8, RZ ;  /* 0x00000008080a7c10 */ /* 0x000fc4000ff1e0ff */
[----:B0-----:R-:W-:Y:S02]  /*02e0*/  IADD3 R8, P1, PT, R8, UR10, RZ ;  /* 0x0000000a08087c10 */ /* 0x001fe4000ff3e0ff */
[----:B------:R-:W-:-:S03]  /*02f0*/  IADD3.X R11, PT, PT, R0, UR9, RZ, P0, !PT ;  /* 0x00000009000b7c10 */ /* 0x000fc600087fe4ff */
[----:B----4-:R-:W-:Y:S01]  /*0300*/  DFMA R6, R2, -4, R6 ;  /* 0xc01000000206782b */ /* 0x010fe20000000006 */
[----:B------:R-:W-:Y:S01]  /*0310*/  IADD3.X R9, PT, PT, R0, UR11, RZ, P1, !PT ;  /* 0x0000000b00097c10 */ /* 0x000fe20008ffe4ff */
[----:B------:R-:W0:Y:S06]  /*0320*/  LDCU.128 UR8, c[0x0][0x3b0] ;  /* 0x00007600ff0877ac */ /* 0x000e2c0008000c00 */
[----:B-----5:R-:W-:-:S08]  /*0330*/  DADD R6, R6, R12 ;  /* 0x0000000006067229 */ /* 0x020fd0000000000c */
[----:B---3--:R-:W-:-:S08]  /*0340*/  DADD R6, R6, R14 ;  /* 0x0000000006067229 */ /* 0x008fd0000000000e */
[----:B------:R-:W-:Y:S01]  /*0350*/  DFMA R2, R6, UR6, R2 ;  /* 0x0000000606027c2b */ /* 0x000fe20008000002 */
[----:B------:R-:W1:Y:S06]  /*0360*/  LDCU.64 UR6, c[0x0][0x3a8] ;  /* 0x00007500ff0677ac */ /* 0x000e6c0008000a00 */
[----:B------:R2:W-:Y:S04]  /*0370*/  STG.E.64 desc[UR4][R10.64+0x8], R2 ;  /* 0x000008020a007986 */ /* 0x0005e8000c101b04 */
[----:B------:R-:W3:Y:S01]  /*0380*/  LDG.E.64 R6, desc[UR4][R8.64+0x8] ;  /* 0x0000080408067981 */ /* 0x000ee2000c1e1b00 */
[C---:B0-----:R-:W-:Y:S01]  /*0390*/  DADD R12, R2.reuse, -UR10 ;  /* 0x8000000a020c7e29 */ /* 0x041fe20008000000 */
[----:B------:R-:W-:Y:S01]  /*03a0*/  BSSY.RECONVERGENT B0, `(.L_x_0) ;  /* 0x000001e000007945 */ /* 0x000fe20003800200 */
[----:B------:R-:W-:-:S02]  /*03b0*/  DADD R14, R2, -1 ;  /* 0xbff00000020e7429 */ /* 0x000fc40000000000 */
[----:B-1----:R-:W-:Y:S01]  /*03c0*/  DMUL R4, R2, UR6 ;  /* 0x0000000602047c28 */ /* 0x002fe20008000000 */
[----:B------:R-:W0:Y:S07]  /*03d0*/  LDCU.64 UR6, c[0x0][0x3d0] ;  /* 0x00007a00ff0677ac */ /* 0x000e2e0008000a00 */
[----:B------:R-:W-:-:S08]  /*03e0*/  DMUL R4, R4, R12 ;  /* 0x0000000c04047228 */ /* 0x000fd00000000000 */
[----:B------:R-:W-:-:S08]  /*03f0*/  DMUL R4, R4, R14 ;  /* 0x0000000e04047228 */ /* 0x000fd00000000000 */
[----:B---3--:R-:W-:-:S08]  /*0400*/  DFMA R4, R2, R6, R4 ;  /* 0x000000060204722b */ /* 0x008fd00000000004 */
[----:B------:R-:W-:Y:S01]  /*0410*/  DFMA R4, -R4, UR8, R2 ;  /* 0x0000000804047c2b */ /* 0x000fe20008000102 */
[----:B--2---:R-:W-:-:S06]  /*0420*/  IMAD.MOV.U32 R2, RZ, RZ, 0x1 ;  /* 0x00000001ff027424 */ /* 0x004fcc00078e00ff */
[----:B------:R1:W-:Y:S01]  /*0430*/  STG.E.64 desc[UR4][R10.64+0x8], R4 ;  /* 0x000008040a007986 */ /* 0x0003e2000c101b04 */
[----:B0-----:R-:W-:Y:S01]  /*0440*/  DADD R14, R4, UR6 ;  /* 0x00000006040e7e29 */ /* 0x001fe20008000000 */
[----:B------:R-:W0:Y:S05]  /*0450*/  LDCU.64 UR6, c[0x0][0x3c8] ;  /* 0x00007900ff0677ac */ /* 0x000e2a0008000a00 */
[----:B------:R-:W2:Y:S02]  /*0460*/  MUFU.RCP64H R3, R15 ;  /* 0x0000000f00037308 */ /* 0x000ea40000001800 */
[----:B--2---:R-:W-:-:S08]  /*0470*/  DFMA R12, -R14, R2, 1 ;  /* 0x3ff000000e0c742b */ /* 0x004fd00000000102 */
[----:B------:R-:W-:-:S08]  /*0480*/  DFMA R12, R12, R12, R12 ;  /* 0x0000000c0c0c722b */ /* 0x000fd0000000000c */
[----:B------:R-:W-:Y:S02]  /*0490*/  DFMA R2, R2, R12, R2 ;  /* 0x0000000c0202722b */ /* 0x000fe40000000002 */
[----:B0-----:R-:W-:-:S06]  /*04a0*/  DMUL R12, R6, UR6 ;  /* 0x00000006060c7c28 */ /* 0x001fcc0008000000 */
[----:B------:R-:W-:-:S04]  /*04b0*/  DFMA R16, -R14, R2, 1 ;  /* 0x3ff000000e10742b */ /* 0x000fc80000000102 */
[----:B------:R-:W-:-:S04]  /*04c0*/  FSETP.GEU.AND P1, PT, |R13|, 6.5827683646048100446e-37, PT ;  /* 0x036000000d00780b */ /* 0x000fc80003f2e200 */
[----:B------:R-:W-:-:S08]  /*04d0*/  DFMA R2, R2, R16, R2 ;  /* 0x000000100202722b */ /* 0x000fd00000000002 */
[----:B------:R-:W-:-:S08]  /*04e0*/  DMUL R16, R12, R2 ;  /* 0x000000020c107228 */ /* 0x000fd00000000000 */
[----:B------:R-:W-:-:S08]  /*04f0*/  DFMA R18, -R14, R16, R12 ;  /* 0x000000100e12722b */ /* 0x000fd0000000010c */
[----:B------:R-:W-:-:S10]  /*0500*/  DFMA R2, R2, R18, R16 ;  /* 0x000000120202722b */ /* 0x000fd40000000010 */
[----:B------:R-:W-:-:S05]  /*0510*/  FFMA R0, RZ, R15, R3 ;  /* 0x0000000fff007223 */ /* 0x000fca0000000003 */
[----:B------:R-:W-:-:S13]  /*0520*/  FSETP.GT.AND P0, PT, |R0|, 1.469367938527859385e-39, PT ;  /* 0x001000000000780b */ /* 0x000fda0003f04200 */
[----:B-1----:R-:W-:Y:S05]  /*0530*/  @P0 BRA P1, `(.L_x_1) ;  /* 0x0000000000100947 */ /* 0x002fea0000800000 */
[----:B------:R-:W-:-:S07]  /*0540*/  MOV R0, 0x560 ;  /* 0x0000056000007802 */ /* 0x000fce0000000f00 */
[----:B------:R-:W-:Y:S05]  /*0550*/  CALL.REL.NOINC `($__internal_0_$__cuda_sm20_div_rn_f64_full) ;  /* 0x0000000000407944 */ /* 0x000fea0003c00000 */
[----:B------:R-:W-:Y:S02]  /*0560*/  IMAD.MOV.U32 R2, RZ, RZ, R18 ;  /* 0x000000ffff027224 */ /* 0x000fe400078e0012 */
[----:B------:R-:W-:-:S07]  /*0570*/  IMAD.MOV.U32 R3, RZ, RZ, R19 ;  /* 0x000000ffff037224 */ /* 0x000fce00078e0013 */
.L_x_1:
[----:B------:R-:W-:Y:S05]  /*0580*/  BSYNC.RECONVERGENT B0 ;  /* 0x0000000000007941 */ /* 0x000fea0003800200 */
.L_x_0:
[----:B------:R-:W0:Y:S01]  /*0590*/  LDCU.64 UR8, c[0x0][0x3d8] ;  /* 0x00007b00ff0877ac */ /* 0x000e220008000a00 */
[----:B------:R-:W1:Y:S01]  /*05a0*/  LDCU.64 UR6, c[0x0][0x3c0] ;  /* 0x00007800ff0677ac */ /* 0x000e620008000a00 */
[----:B------:R-:W2:Y:S01]  /*05b0*/  LDCU.64 UR12, c[0x0][0x3a8] ;  /* 0x00007500ff0c77ac */ /* 0x000ea20008000a00 */
[----:B------:R-:W3:Y:S01]  /*05c0*/  LDCU.64 UR10, c[0x0][0x3b0] ;  /* 0x00007600ff0a77ac */ /* 0x000ee20008000a00 */
[----:B0-----:R-:W-:Y:S02]  /*05d0*/  DADD R10, R4, -UR8 ;  /* 0x80000008040a7e29 */ /* 0x001fe40008000000 */
[----:B-1----:R-:W-:Y:S02]  /*05e0*/  DADD R2, R2, UR6 ;  /* 0x0000000602027e29 */ /* 0x002fe40008000000 */
[----:B--2---:R-:W-:-:S04]  /*05f0*/  DMUL R4, R4, UR12 ;  /* 0x0000000c04047c28 */ /* 0x004fc80008000000 */
[----:B------:R-:W-:Y:S02]  /*0600*/  DADD R10, R10, -1 ;  /* 0xbff000000a0a7429 */ /* 0x000fe40000000000 */
[----:B---3--:R-:W-:-:S06]  /*0610*/  DMUL R2, R2, UR10 ;  /* 0x0000000a02027c28 */ /* 0x008fcc0008000000 */
[----:B------:R-:W-:-:S08]  /*0620*/  DFMA R4, -R4, R10, -R6 ;  /* 0x0000000a0404722b */ /* 0x000fd00000000906 */
[----:B------:R-:W-:-:S07]  /*0630*/  DFMA R2, R2, R4, R6 ;  /* 0x000000040202722b */ /* 0x000fce0000000006 */
[----:B------:R-:W-:Y:S01]  /*0640*/  STG.E.64 desc[UR4][R8.64+0x8], R2 ;  /* 0x0000080208007986 */ /* 0x000fe2000c101b04 */
[----:B------:R-:W-:Y:S05]  /*0650*/  EXIT ;  /* 0x000000000000794d */ /* 0x000fea0003800000 */
        .weak           $__internal_0_$__cuda_sm20_div_rn_f64_full
        .type           $__internal_0_$__cuda_sm20_div_rn_f64_full,@function
        .size           $__internal_0_$__cuda_sm20_div_rn_f64_full,(.L_x_11 - $__internal_0_$__cuda_sm20_div_rn_f64_full)
$__internal_0_$__cuda_sm20_div_rn_f64_full:
[C---:B------:R-:W-:Y:S01]  /*0660*/  FSETP.GEU.AND P0, PT, |R15|.reuse, 1.469367938527859385e-39, PT ;  /* 0x001000000f00780b */ /* 0x040fe20003f0e200 */
[--C-:B------:R-:W-:Y:S01]  /*0670*/  IMAD.MOV.U32 R10, RZ, RZ, R14.reuse ;  /* 0x000000ffff0a7224 */ /* 0x100fe200078e000e */
[----:B------:R-:W-:Y:S01]  /*0680*/  LOP3.LUT R2, R15, 0x800fffff, RZ, 0xc0, !PT ;  /* 0x800fffff0f027812 */ /* 0x000fe200078ec0ff */
[----:B------:R-:W-:Y:S01]  /*0690*/  IMAD.MOV.U32 R11, RZ, RZ, R15 ;  /* 0x000000ffff0b7224 */ /* 0x000fe200078e000f */
[C---:B------:R-:W-:Y:S01]  /*06a0*/  FSETP.GEU.AND P2, PT, |R13|.reuse, 1.469367938527859385e-39, PT ;  /* 0x001000000d00780b */ /* 0x040fe20003f4e200 */
[----:B------:R-:W-:Y:S01]  /*06b0*/  IMAD.MOV.U32 R16, RZ, RZ, 0x1 ;  /* 0x00000001ff107424 */ /* 0x000fe200078e00ff */
[----:B------:R-:W-:Y:S01]  /*06c0*/  LOP3.LUT R3, R2, 0x3ff00000, RZ, 0xfc, !PT ;  /* 0x3ff0000002037812 */ /* 0x000fe200078efcff */
[----:B------:R-:W-:Y:S01]  /*06d0*/  IMAD.MOV.U32 R2, RZ, RZ, R14 ;  /* 0x000000ffff027224 */ /* 0x000fe200078e000e */
[----:B------:R-:W-:Y:S01]  /*06e0*/  LOP3.LUT R20, R13, 0x7ff00000, RZ, 0xc0, !PT ;  /* 0x7ff000000d147812 */ /* 0x000fe200078ec0ff */
[----:B------:R-:W-:Y:S01]  /*06f0*/  IMAD.MOV.U32 R14, RZ, RZ, R12 ;  /* 0x000000ffff0e7224 */ /* 0x000fe200078e000c */
[----:B------:R-:W-:Y:S01]  /*0700*/  LOP3.LUT R23, R15, 0x7ff00000, RZ, 0xc0, !PT ;  /* 0x7ff000000f177812 */ /* 0x000fe200078ec0ff */
[----:B------:R-:W-:Y:S02]  /*0710*/  BSSY.RECONVERGENT B1, `(.L_x_2) ;  /* 0x000004e000017945 */ /* 0x000fe40003800200 */
[----:B------:R-:W-:Y:S01]  /*0720*/  @!P0 DMUL R2, R10, 8.98846567431157953865e+307 ;  /* 0x7fe000000a028828 */ /* 0x000fe20000000000 */
[----:B------:R-:W-:Y:S01]  /*0730*/  ISETP.GE.U32.AND P1, PT, R20, R23, PT ;  /* 0x000000171400720c */ /* 0x000fe20003f26070 */
[----:B------:R-:W-:-:S02]  /*0740*/  IMAD.MOV.U32 R22, RZ, RZ, R20 ;  /* 0x000000ffff167224 */ /* 0x000fc400078e0014 */
[----:B------:R-:W-:Y:S02]  /*0750*/  @!P2 LOP3.LUT R21, R11, 0x7ff00000, RZ, 0xc0, !PT ;  /* 0x7ff000000b15a812 */ /* 0x000fe400078ec0ff */
[----:B------:R-:W0:Y:S02]  /*0760*/  MUFU.RCP64H R17, R3 ;  /* 0x0000000300117308 */ /* 0x000e240000001800 */
[----:B------:R-:W-:Y:S01]  /*0770*/  @!P2 ISETP.GE.U32.AND P3, PT, R20, R21, PT ;  /* 0x000000151400a20c */ /* 0x000fe20003f66070 */
[----:B------:R-:W-:Y:S01]  /*0780*/  IMAD.MOV.U32 R21, RZ, RZ, 0x1ca00000 ;  /* 0x1ca00000ff157424 */ /* 0x000fe200078e00ff */
[----:B------:R-:W-:-:S04]  /*0790*/  @!P0 LOP3.LUT R23, R3, 0x7ff00000, RZ, 0xc0, !PT ;  /* 0x7ff0000003178812 */ /* 0x000fc800078ec0ff */
[----:B------:R-:W-:-:S04]  /*07a0*/  SEL R15, R21, 0x63400000, !P1 ;  /* 0x63400000150f7807 */ /* 0x000fc80004800000 */
[----:B------:R-:W-:Y:S01]  /*07b0*/  LOP3.LUT R15, R15, 0x800fffff, R13, 0xf8, !PT ;  /* 0x800fffff0f0f7812 */ /* 0x000fe200078ef80d */
[----:B0-----:R-:W-:-:S08]  /*07c0*/  DFMA R18, R16, -R2, 1 ;  /* 0x3ff000001012742b */ /* 0x001fd00000000802 */
[----:B------:R-:W-:-:S08]  /*07d0*/  DFMA R18, R18, R18, R18 ;  /* 0x000000121212722b */ /* 0x000fd00000000012 */
[----:B------:R-:W-:Y:S01]  /*07e0*/  DFMA R16, R16, R18, R16 ;  /* 0x000000121010722b */ /* 0x000fe20000000010 */
[----:B------:R-:W-:-:S04]  /*07f0*/  @!P2 SEL R19, R21, 0x63400000, !P3 ;  /* 0x634000001513a807 */ /* 0x000fc80005800000 */
[----:B------:R-:W-:-:S03]  /*0800*/  @!P2 LOP3.LUT R24, R19, 0x80000000, R13, 0xf8, !PT ;  /* 0x800000001318a812 */ /* 0x000fc600078ef80d */
[----:B------:R-:W-:Y:S01]  /*0810*/  DFMA R18, R16, -R2, 1 ;  /* 0x3ff000001012742b */ /* 0x000fe20000000802 */
[----:B------:R-:W-:Y:S01]  /*0820*/  @!P2 LOP3.LUT R25, R24, 0x100000, RZ, 0xfc, !PT ;  /* 0x001000001819a812 */ /* 0x000fe200078efcff */
[----:B------:R-:W-:-:S06]  /*0830*/  @!P2 IMAD.MOV.U32 R24, RZ, RZ, RZ ;  /* 0x000000ffff18a224 */ /* 0x000fcc00078e00ff */
[----:B------:R-:W-:Y:S02]  /*0840*/  DFMA R16, R16, R18, R16 ;  /* 0x000000121010722b */ /* 0x000fe40000000010 */
[----:B------:R-:W-:-:S08]  /*0850*/  @!P2 DFMA R14, R14, 2, -R24 ;  /* 0x400000000e0ea82b */ /* 0x000fd00000000818 */
[----:B------:R-:W-:Y:S02]  /*0860*/  DMUL R18, R16, R14 ;  /* 0x0000000e10127228 */ /* 0x000fe40000000000 */
[----:B------:R-:W-:-:S05]  /*0870*/  @!P2 LOP3.LUT R22, R15, 0x7ff00000, RZ, 0xc0, !PT ;  /* 0x7ff000000f16a812 */ /* 0x000fca00078ec0ff */
[----:B------:R-:W-:Y:S01]  /*0880*/  VIADD R26, R22, 0xffffffff ;  /* 0xffffffff161a7836 */ /* 0x000fe20000000000 */
[----:B------:R-:W-:-:S04]  /*0890*/  DFMA R24, R18, -R2, R14 ;  /* 0x800000021218722b */ /* 0x000fc8000000000e */
[----:B------:R-:W-:Y:S01]  /*08a0*/  ISETP.GT.U32.AND P0, PT, R26, 0x7feffffe, PT ;  /* 0x7feffffe1a00780c */ /* 0x000fe20003f04070 */
[----:B------:R-:W-:-:S03]  /*08b0*/  VIADD R26, R23, 0xffffffff ;  /* 0xffffffff171a7836 */ /* 0x000fc60000000000 */
[----:B------:R-:W-:Y:S02]  /*08c0*/  DFMA R16, R16, R24, R18 ;  /* 0x000000181010722b */ /* 0x000fe40000000012 */
[----:B------:R-:W-:-:S13]  /*08d0*/  ISETP.GT.U32.OR P0, PT, R26, 0x7feffffe, P0 ;  /* 0x7feffffe1a00780c */ /* 0x000fda0000704470 */
[----:B------:R-:W-:Y:S05]  /*08e0*/  @P0 BRA `(.L_x_3) ;  /* 0x00000000006c0947 */ /* 0x000fea0003800000 */
[----:B------:R-:W-:-:S04]  /*08f0*/  LOP3.LUT R13, R11, 0x7ff00000, RZ, 0xc0, !PT ;  /* 0x7ff000000b0d7812 */ /* 0x000fc800078ec0ff */
[CC--:B------:R-:W-:Y:S02]  /*0900*/  VIADDMNMX R12, R20.reuse, -R13.reuse, 0xb9600000, !PT ;  /* 0xb9600000140c7446 */ /* 0x0c0fe4000780090d */
[----:B------:R-:W-:Y:S01]  /*0910*/  ISETP.GE.U32.AND P0, PT, R20, R13, PT ;  /* 0x0000000d1400720c */ /* 0x000fe20003f06070 */
[----:B------:R-:W-:Y:S01]  /*0920*/  IMAD.MOV.U32 R20, RZ, RZ, RZ ;  /* 0x000000ffff147224 */ /* 0x000fe200078e00ff */
[----:B------:R-:W-:Y:S02]  /*0930*/  VIMNMX R12, PT, PT, R12, 0x46a00000, PT ;  /* 0x46a000000c0c7848 */ /* 0x000fe40003fe0100 */
[----:B------:R-:W-:-:S05]  /*0940*/  SEL R21, R21, 0x63400000, !P0 ;  /* 0x6340000015157807 */ /* 0x000fca0004000000 */
[----:B------:R-:W-:-:S04]  /*0950*/  IMAD.IADD R12, R12, 0x1, -R21 ;  /* 0x000000010c0c7824 */ /* 0x000fc800078e0a15 */
[----:B------:R-:W-:-:S06]  /*0960*/  VIADD R21, R12, 0x7fe00000 ;  /* 0x7fe000000c157836 */ /* 0x000fcc0000000000 */
[----:B------:R-:W-:-:S10]  /*0970*/  DMUL R18, R16, R20 ;  /* 0x0000001410127228 */ /* 0x000fd40000000000 */
[----:B------:R-:W-:-:S13]  /*0980*/  FSETP.GTU.AND P0, PT, |R19|, 1.469367938527859385e-39, PT ;  /* 0x001000001300780b */ /* 0x000fda0003f0c200 */
[----:B------:R-:W-:Y:S05]  /*0990*/  @P0 BRA `(.L_x_4) ;  /* 0x0000000000940947 */ /* 0x000fea0003800000 */
[----:B------:R-:W-:Y:S01]  /*09a0*/  DFMA R2, R16, -R2, R14 ;  /* 0x800000021002722b */ /* 0x000fe2000000000e */
[----:B------:R-:W-:-:S09]  /*09b0*/  IMAD.MOV.U32 R20, RZ, RZ, RZ ;  /* 0x000000ffff147224 */ /* 0x000fd200078e00ff */
[C---:B------:R-:W-:Y:S02]  /*09c0*/  FSETP.NEU.AND P0, PT, R3.reuse, RZ, PT ;  /* 0x000000ff0300720b */ /* 0x040fe40003f0d000 */
[----:B------:R-:W-:-:S04]  /*09d0*/  LOP3.LUT R11, R3, 0x80000000, R11, 0x48, !PT ;  /* 0x80000000030b7812 */ /* 0x000fc800078e480b */
[----:B------:R-:W-:-:S07]  /*09e0*/  LOP3.LUT R21, R11, R21, RZ, 0xfc, !PT ;  /* 0x000000150b157212 */ /* 0x000fce00078efcff */
[----:B------:R-:W-:Y:S05]  /*09f0*/  @!P0 BRA `(.L_x_4) ;  /* 0x00000000007c8947 */ /* 0x000fea0003800000 */
[----:B------:R-:W-:Y:S02]  /*0a00*/  IMAD.MOV R3, RZ, RZ, -R12 ;  /* 0x000000ffff037224 */ /* 0x000fe400078e0a0c */
[----:B------:R-:W-:-:S06]  /*0a10*/  IMAD.MOV.U32 R2, RZ, RZ, RZ ;  /* 0x000000ffff027224 */ /* 0x000fcc00078e00ff */
[----:B------:R-:W-:Y:S02]  /*0a20*/  DFMA R2, R18, -R2, R16 ;  /* 0x800000021202722b */ /* 0x000fe40000000010 */
[----:B------:R-:W-:-:S04]  /*0a30*/  DMUL.RP R16, R16, R20 ;  /* 0x0000001410107228 */ /* 0x000fc80000008000 */
[----:B------:R-:W-:-:S04]  /*0a40*/  IADD3 R2, PT, PT, -R12, -0x43300000, RZ ;  /* 0xbcd000000c027810 */ /* 0x000fc80007ffe1ff */
[----:B------:R-:W-:Y:S02]  /*0a50*/  FSETP.NEU.AND P0, PT, |R3|, R2, PT ;  /* 0x000000020300720b */ /* 0x000fe40003f0d200 */
[----:B------:R-:W-:Y:S02]  /*0a60*/  LOP3.LUT R11, R17, R11, RZ, 0x3c, !PT ;  /* 0x0000000b110b7212 */ /* 0x000fe400078e3cff */
[----:B------:R-:W-:Y:S02]  /*0a70*/  FSEL R18, R16, R18, !P0 ;  /* 0x0000001210127208 */ /* 0x000fe40004000000 */
[----:B------:R-:W-:Y:S01]  /*0a80*/  FSEL R19, R11, R19, !P0 ;  /* 0x000000130b137208 */ /* 0x000fe20004000000 */
[----:B------:R-:W-:Y:S06]  /*0a90*/  BRA `(.L_x_4) ;  /* 0x0000000000547947 */ /* 0x000fec0003800000 */
.L_x_3:
[----:B------:R-:W-:-:S14]  /*0aa0*/  DSETP.NAN.AND P0, PT, R12, R12, PT ;  /* 0x0000000c0c00722a */ /* 0x000fdc0003f08000 */
[----:B------:R-:W-:Y:S05]  /*0ab0*/  @P0 BRA `(.L_x_5) ;  /* 0x0000000000440947 */ /* 0x000fea0003800000 */
[----:B------:R-:W-:-:S14]  /*0ac0*/  DSETP.NAN.AND P0, PT, R10, R10, PT ;  /* 0x0000000a0a00722a */ /* 0x000fdc0003f08000 */
[----:B------:R-:W-:Y:S05]  /*0ad0*/  @P0 BRA `(.L_x_6) ;  /* 0x0000000000300947 */ /* 0x000fea0003800000 */
[----:B------:R-:W-:Y:S01]  /*0ae0*/  ISETP.NE.AND P0, PT, R22, R23, PT ;  /* 0x000000171600720c */ /* 0x000fe20003f05270 */
[----:B------:R-:W-:Y:S02]  /*0af0*/  IMAD.MOV.U32 R18, RZ, RZ, 0x0 ;  /* 0x00000000ff127424 */ /* 0x000fe400078e00ff */
[----:B------:R-:W-:-:S10]  /*0b00*/  IMAD.MOV.U32 R19, RZ, RZ, -0x80000 ;  /* 0xfff80000ff137424 */ /* 0x000fd400078e00ff */
[----:B------:R-:W-:Y:S05]  /*0b10*/  @!P0 BRA `(.L_x_4) ;  /* 0x0000000000348947 */ /* 0x000fea0003800000 */
[----:B------:R-:W-:Y:S02]  /*0b20*/  ISETP.NE.AND P0, PT, R22, 0x7ff00000, PT ;  /* 0x7ff000001600780c */ /* 0x000fe40003f05270 */
[----:B------:R-:W-:Y:S02]  /*0b30*/  LOP3.LUT R19, R13, 0x80000000, R11, 0x48, !PT ;  /* 0x800000000d137812 */ /* 0x000fe400078e480b */
[----:B------:R-:W-:-:S13]  /*0b40*/  ISETP.EQ.OR P0, PT, R23, RZ, !P0 ;  /* 0x000000ff1700720c */ /* 0x000fda0004702670 */
[----:B------:R-:W-:Y:S01]  /*0b50*/  @P0 LOP3.LUT R2, R19, 0x7ff00000, RZ, 0xfc, !PT ;  /* 0x7ff0000013020812 */ /* 0x000fe200078efcff */
[----:B------:R-:W-:Y:S02]  /*0b60*/  @!P0 IMAD.MOV.U32 R18, RZ, RZ, RZ ;  /* 0x000000ffff128224 */ /* 0x000fe400078e00ff */
[----:B------:R-:W-:Y:S02]  /*0b70*/  @P0 IMAD.MOV.U32 R18, RZ, RZ, RZ ;  /* 0x000000ffff120224 */ /* 0x000fe400078e00ff */
[----:B------:R-:W-:Y:S01]  /*0b80*/  @P0 IMAD.MOV.U32 R19, RZ, RZ, R2 ;  /* 0x000000ffff130224 */ /* 0x000fe200078e0002 */
[----:B------:R-:W-:Y:S06]  /*0b90*/  BRA `(.L_x_4) ;  /* 0x0000000000147947 */ /* 0x000fec0003800000 */
.L_x_6:
[----:B------:R-:W-:Y:S01]  /*0ba0*/  LOP3.LUT R19, R11, 0x80000, RZ, 0xfc, !PT ;  /* 0x000800000b137812 */ /* 0x000fe200078efcff */
[----:B------:R-:W-:Y:S01]  /*0bb0*/  IMAD.MOV.U32 R18, RZ, RZ, R10 ;  /* 0x000000ffff127224 */ /* 0x000fe200078e000a */
[----:B------:R-:W-:Y:S06]  /*0bc0*/  BRA `(.L_x_4) ;  /* 0x0000000000087947 */ /* 0x000fec0003800000 */
.L_x_5:
[----:B------:R-:W-:Y:S01]  /*0bd0*/  LOP3.LUT R19, R13, 0x80000, RZ, 0xfc, !PT ;  /* 0x000800000d137812 */ /* 0x000fe200078efcff */
[----:B------:R-:W-:-:S07]  /*0be0*/  IMAD.MOV.U32 R18, RZ, RZ, R12 ;  /* 0x000000ffff127224 */ /* 0x000fce00078e000c */
.L_x_4:
[----:B------:R-:W-:Y:S05]  /*0bf0*/  BSYNC.RECONVERGENT B1 ;  /* 0x0000000000017941 */ /* 0x000fea0003800200 */
.L_x_2:
[----:B------:R-:W-:Y:S02]  /*0c00*/  IMAD.MOV.U32 R2, RZ, RZ, R0 ;  /* 0x000000ffff027224 */ /* 0x000fe400078e0000 */
[----:B------:R-:W-:-:S04]  /*0c10*/  IMAD.MOV.U32 R3, RZ, RZ, 0x0 ;  /* 0x00000000ff037424 */ /* 0x000fc800078e00ff */
[----:B------:R-:W-:Y:S05]  /*0c20*/  RET.REL.NODEC R2 `(_Z8simulatePdS_S_diiddddddd) ;  /* 0xfffffff002f47950 */ /* 0x000fea0003c3ffff */
.L_x_7:
[----:B------:R-:W-:-:S00]  /*0c30*/  BRA `(.L_x_7) ;  /* 0xfffffffc00fc7947 */ /* 0x000fc0000383ffff */
[----:B------:R-:W-:-:S00]  /*0c40*/  NOP ;  /* 0x0000000000007918 */ /* 0x000fc00000000000 */
        /* <DEDUP_REMOVED lines=11> */
.L_x_11:


//--------------------- .text._Z17mirror_boundariesPdii --------------------------
	.section	.text._Z17mirror_boundariesPdii,"ax",@progbits
	.align	128
        .global         _Z17mirror_boundariesPdii
        .type           _Z17mirror_boundariesPdii,@function
        .size           _Z17mirror_boundariesPdii,(.L_x_13 - _Z17mirror_boundariesPdii)
        .other          _Z17mirror_boundariesPdii,@"STO_CUDA_ENTRY STV_DEFAULT"
_Z17mirror_boundariesPdii:
.text._Z17mirror_boundariesPdii:
[----:B------:R-:W-:Y:S01]  /*0000*/  LDC R1, c[0x0][0x37c] ;  /* 0x0000df00ff017b82 */ /* 0x000fe20000000800 */
[----:B------:R-:W0:Y:S07]  /*0010*/  S2R R2, SR_TID.X ;  /* 0x0000000000027919 */ /* 0x000e2e0000002100 */
[----:B------:R-:W1:Y:S01]  /*0020*/  LDC R5, c[0x0][0x364] ;  /* 0x0000d900ff057b82 */ /* 0x000e620000000800 */
[----:B------:R-:W2:Y:S01]  /*0030*/  LDCU.64 UR6, c[0x0][0x358] ;  /* 0x00006b00ff0677ac */ /* 0x000ea20008000a00 */
[----:B------:R-:W-:Y:S01]  /*0040*/  BSSY.RECONVERGENT B0, `(.L_x_8) ;  /* 0x0000014000007945 */ /* 0x000fe20003800200 */
[----:B------:R-:W1:Y:S05]  /*0050*/  S2R R0, SR_TID.Y ;  /* 0x0000000000007919 */ /* 0x000e6a0000002200 */
[----:B------:R-:W0:Y:S08]  /*0060*/  S2UR UR5, SR_CTAID.X ;  /* 0x00000000000579c3 */ /* 0x000e300000002500 */
[----:B------:R-:W0:Y:S08]  /*0070*/  LDC R11, c[0x0][0x360] ;  /* 0x0000d800ff0b7b82 */ /* 0x000e300000000800 */
[----:B------:R-:W1:Y:S08]  /*0080*/  S2UR UR4, SR_CTAID.Y ;  /* 0x00000000000479c3 */ /* 0x000e700000002600 */
[----:B------:R-:W3:Y:S01]  /*0090*/  LDC R7, c[0x0][0x388] ;  /* 0x0000e200ff077b82 */ /* 0x000ee20000000800 */
[----:B0-----:R-:W-:-:S05]  /*00a0*/  IMAD R11, R11, UR5, R2 ;  /* 0x000000050b0b7c24 */ /* 0x001fca000f8e0202 */
[----:B------:R-:W-:Y:S01]  /*00b0*/  ISETP.NE.AND P0, PT, R11, RZ, PT ;  /* 0x000000ff0b00720c */ /* 0x000fe20003f05270 */
[----:B-1----:R-:W-:-:S05]  /*00c0*/  IMAD R5, R5, UR4, R0 ;  /* 0x0000000405057c24 */ /* 0x002fca000f8e0200 */
[----:B------:R-:W-:Y:S02]  /*00d0*/  ISETP.NE.AND P1, PT, R5, RZ, PT ;  /* 0x000000ff0500720c */ /* 0x000fe40003f25270 */
[----:B---3--:R-:W-:-:S05]  /*00e0*/  IADD3 R0, PT, PT, R7, 0x2, RZ ;  /* 0x0000000207007810 */ /* 0x008fca0007ffe0ff */
[----:B--2---:R-:W-:Y:S06]  /*00f0*/  @P0 BRA `(.L_x_9) ;  /* 0x0000000000200947 */ /* 0x004fec0003800000 */
[----:B------:R-:W0:Y:S01]  /*0100*/  LDC.64 R2, c[0x0][0x380] ;  /* 0x0000e000ff027b82 */ /* 0x000e220000000a00 */
[----:B------:R-:W-:-:S04]  /*0110*/  IMAD R5, R5, R0, R0 ;  /* 0x0000000005057224 */ /* 0x000fc800078e0200 */
[----:B0-----:R-:W-:-:S05]  /*0120*/  IMAD.WIDE R2, R5, 0x8, R2 ;  /* 0x0000000805027825 */ /* 0x001fca00078e0202 */
[----:B------:R-:W2:Y:S01]  /*0130*/  LDG.E.64 R4, desc[UR6][R2.64+0x10] ;  /* 0x0000100602047981 */ /* 0x000ea2000c1e1b00 */
[----:B------:R-:W-:-:S03]  /*0140*/  IMAD.WIDE R6, R7, 0x8, R2 ;  /* 0x0000000807067825 */ /* 0x000fc600078e0202 */
[----:B--2---:R0:W-:Y:S04]  /*0150*/  STG.E.64 desc[UR6][R2.64], R4 ;  /* 0x0000000402007986 */ /* 0x0041e8000c101b06 */
[----:B------:R-:W2:Y:S04]  /*0160*/  LDG.E.64 R8, desc[UR6][R6.64+-0x8] ;  /* 0xfffff80606087981 */ /* 0x000ea8000c1e1b00 */
[----:B--2---:R0:W-:Y:S02]  /*0170*/  STG.E.64 desc[UR6][R6.64+0x8], R8 ;  /* 0x0000080806007986 */ /* 0x0041e4000c101b06 */
.L_x_9:
[----:B------:R-:W-:Y:S05]  /*0180*/  BSYNC.RECONVERGENT B0 ;  /* 0x0000000000007941 */ /* 0x000fea0003800200 */
.L_x_8:
[----:B------:R-:W-:Y:S05]  /*0190*/  @P1 EXIT ;  /* 0x000000000000194d */ /* 0x000fea0003800000 */
[----:B0-----:R-:W0:Y:S01]  /*01a0*/  LDC.64 R8, c[0x0][0x380] ;  /* 0x0000e000ff087b82 */ /* 0x001e220000000a00 */
[----:B------:R-:W-:Y:S01]  /*01b0*/  IADD3 R5, PT, PT, R11, 0x1, RZ ;  /* 0x000000010b057810 */ /* 0x000fe20007ffe0ff */
[----:B------:R-:W1:Y:S03]  /*01c0*/  LDCU UR4, c[0x0][0x38c] ;  /* 0x00007180ff0477ac */ /* 0x000e660008000800 */
[----:B------:R-:W-:-:S05]  /*01d0*/  LEA R3, R0, R5, 0x1 ;  /* 0x0000000500037211 */ /* 0x000fca00078e08ff */
[----:B0-----:R-:W-:-:S06]  /*01e0*/  IMAD.WIDE R2, R3, 0x8, R8 ;  /* 0x0000000803027825 */ /* 0x001fcc00078e0208 */
[----:B------:R-:W2:Y:S01]  /*01f0*/  LDG.E.64 R2, desc[UR6][R2.64] ;  /* 0x0000000602027981 */ /* 0x000ea2000c1e1b00 */
[----:B-1----:R-:W-:-:S06]  /*0200*/  UIADD3 UR4, UPT, UPT, UR4, -0x1, URZ ;  /* 0xffffffff04047890 */ /* 0x002fcc000fffe0ff */
[----:B------:R-:W-:Y:S02]  /*0210*/  IMAD R13, R0, UR4, R5 ;  /* 0x00000004000d7c24 */ /* 0x000fe4000f8e0205 */
[----:B------:R-:W-:-:S04]  /*0220*/  IMAD.WIDE R4, R11, 0x8, R8 ;  /* 0x000000080b047825 */ /* 0x000fc800078e0208 */
[----:B------:R-:W-:Y:S01]  /*0230*/  IMAD.WIDE R6, R13, 0x8, R8 ;  /* 0x000000080d067825 */ /* 0x000fe200078e0208 */
[----:B--2---:R-:W-:Y:S05]  /*0240*/  STG.E.64 desc[UR6][R4.64+0x8], R2 ;  /* 0x0000080204007986 */ /* 0x004fea000c101b06 */
[----:B------:R-:W2:Y:S01]  /*0250*/  LDG.E.64 R6, desc[UR6][R6.64] ;  /* 0x0000000606067981 */ /* 0x000ea2000c1e1b00 */
[----:B------:R-:W-:-:S05]  /*0260*/  LEA R13, R0, R13, 0x1 ;  /* 0x0000000d000d7211 */ /* 0x000fca00078e08ff */
[----:B------:R-:W-:-:S05]  /*0270*/  IMAD.WIDE R8, R13, 0x8, R8 ;  /* 0x000000080d087825 */ /* 0x000fca00078e0208 */
[----:B--2---:R-:W-:Y:S01]  /*0280*/  STG.E.64 desc[UR6][R8.64], R6 ;  /* 0x0000000608007986 */ /* 0x004fe2000c101b06 */
[----:B------:R-:W-:Y:S05]  /*0290*/  EXIT ;  /* 0x000000000000794d */ /* 0x000fea0003800000 */
.L_x_10:
        /* <DEDUP_REMOVED lines=14> */
.L_x_13:


//--------------------- .nv.shared.reserved.0     --------------------------
	.section	.nv.shared.reserved.0,"aw",@nobits
	.weak		__nv_reservedSMEM_offset_0_alias
	.size		__nv_reservedSMEM_offset_0_alias, 0, 64
	.other		__nv_reservedSMEM_offset_0_alias,@"STO_CUDA_RESERVED_SHARED STV_DEFAULT"
__nv_reservedSMEM_offset_0_alias:
	.zero		0
	.zero		64


//--------------------- .nv.constant0._Z8simulatePdS_S_diiddddddd --------------------------
	.section	.nv.constant0._Z8simulatePdS_S_diiddddddd,"a",@progbits
	.sectionflags	@""
	.align	4
.nv.constant0._Z8simulatePdS_S_diiddddddd:
	.zero		992


//--------------------- .nv.constant0._Z17mirror_boundariesPdii --------------------------
	.section	.nv.constant0._Z17mirror_boundariesPdii,"a",@progbits
	.sectionflags	@""
	.align	4
.nv.constant0._Z17mirror_boundariesPdii:
	.zero		912


//--------------------- SYMBOLS --------------------------

	.type		.nv.reservedSmem.offset0,@object
	.size		.nv.reservedSmem.offset0,0x4
